//
// Generated by NVIDIA NVVM Compiler
//
// Compiler Build ID: CL-36424714
// Cuda compilation tools, release 13.0, V13.0.88
// Based on NVVM 20.0.0
//

.version 9.0
.target sm_100
.address_size 64

	// .globl	_Z16InitializeForcesv
.const .align 8 .b8 cSh[88];

.visible .entry _Z16InitializeForcesv()
{


	ret;

}
	// .globl	_Z17ParticleSimulatorv
.visible .entry _Z17ParticleSimulatorv()
{


	ret;

}


// ===== COMPILED SASS (sm_100) =====

	.target	sm_100

	.elftype	@"ET_EXEC"


//--------------------- .note.nv.tkinfo           --------------------------
	.section	.note.nv.tkinfo,"",@"SHT_NOTE"
	.sectionflags	@"SHF_NOTE_NV_TKINFO"
	.tkinfo
        /*0018*/ 	.word	0x00000002
        /*0030*/ 	.string	""
        /*0030*/ 	.string	"ptxas"
        /*0030*/ 	.string	"Cuda compilation tools, release 13.0, V13.0.88"
        /*0030*/ 	.string	"Build cuda_13.0.r13.0/compiler.36424714_0"
        /*0030*/ 	.string	"-arch sm_100 -m 64 "



//--------------------- .note.nv.cuinfo           --------------------------
	.section	.note.nv.cuinfo,"",@"SHT_NOTE"
	.sectionflags	@"SHF_NOTE_NV_CUINFO"
        /*0018*/ 	.short	0x0002
        /*001a*/ 	.short	0x0064
        /*001c*/ 	.short	0x0082
	.zero		2


//--------------------- .nv.info                  --------------------------
	.section	.nv.info,"",@"SHT_CUDA_INFO"
	.align	4


	//----- nvinfo : EIATTR_REGCOUNT
	.align		4
        /*0000*/ 	.byte	0x04, 0x2f
        /*0002*/ 	.short	(.L_2 - .L_1)
	.align		4
.L_1:
        /*0004*/ 	.word	index@(_Z16InitializeForcesv)
        /*0008*/ 	.word	0x00000004


	//----- nvinfo : EIATTR_FRAME_SIZE
	.align		4
.L_2:
        /*000c*/ 	.byte	0x04, 0x11
        /*000e*/ 	.short	(.L_4 - .L_3)
	.align		4
.L_3:
        /*0010*/ 	.word	index@(_Z16InitializeForcesv)
        /*0014*/ 	.word	0x00000000


	//----- nvinfo : EIATTR_REGCOUNT
	.align		4
.L_4:
        /*0018*/ 	.byte	0x04, 0x2f
        /*001a*/ 	.short	(.L_6 - .L_5)
	.align		4
.L_5:
        /*001c*/ 	.word	index@(_Z17ParticleSimulatorv)
        /*0020*/ 	.word	0x00000004


	//----- nvinfo : EIATTR_FRAME_SIZE
	.align		4
.L_6:
        /*0024*/ 	.byte	0x04, 0x11
        /*0026*/ 	.short	(.L_8 - .L_7)
	.align		4
.L_7:
        /*0028*/ 	.word	index@(_Z17ParticleSimulatorv)
        /*002c*/ 	.word	0x00000000


	//----- nvinfo : EIATTR_MIN_STACK_SIZE
	.align		4
.L_8:
        /*0030*/ 	.byte	0x04, 0x12
        /*0032*/ 	.short	(.L_10 - .L_9)
	.align		4
.L_9:
        /*0034*/ 	.word	index@(_Z17ParticleSimulatorv)
        /*0038*/ 	.word	0x00000000


	//----- nvinfo : EIATTR_MIN_STACK_SIZE
	.align		4
.L_10:
        /*003c*/ 	.byte	0x04, 0x12
        /*003e*/ 	.short	(.L_12 - .L_11)
	.align		4
.L_11:
        /*0040*/ 	.word	index@(_Z16InitializeForcesv)
        /*0044*/ 	.word	0x00000000
.L_12:


//--------------------- .nv.compat                --------------------------
	.section	.nv.compat,"",@"SHT_CUDA_COMPAT_INFO"
	.align	4
        /*0000*/ 	.byte	0x02, 0x09, 0x00, 0x00, 0x02, 0x02, 0x01, 0x00, 0x02, 0x05, 0x05, 0x00, 0x03, 0x07, 0x01, 0x01
        /*0010*/ 	.byte	0x02, 0x03, 0x00, 0x00, 0x02, 0x06, 0x01, 0x00, 0x04, 0x0b, 0x08, 0x00, 0x09, 0x00, 0x00, 0x00
        /*0020*/ 	.byte	0x00, 0x00, 0x00, 0x00


//--------------------- .nv.info._Z17ParticleSimulatorv --------------------------
	.section	.nv.info._Z17ParticleSimulatorv,"",@"SHT_CUDA_INFO"
	.sectionflags	@""
	.align	4


	//----- nvinfo : EIATTR_CUDA_API_VERSION
	.align		4
        /*0000*/ 	.byte	0x04, 0x37
        /*0002*/ 	.short	(.L_14 - .L_13)
.L_13:
        /*0004*/ 	.word	0x00000082


	//----- nvinfo : EIATTR_SPARSE_MMA_MASK
	.align		4
.L_14:
        /*0008*/ 	.byte	0x03, 0x50
        /*000a*/ 	.short	0x0000


	//----- nvinfo : EIATTR_MAXREG_COUNT
	.align		4
        /*000c*/ 	.byte	0x03, 0x1b
        /*000e*/ 	.short	0x00ff


	//----- nvinfo : EIATTR_MERCURY_ISA_VERSION
	.align		4
        /*0010*/ 	.byte	0x03, 0x5f
        /*0012*/ 	.short	0x0101


	//----- nvinfo : EIATTR_VRC_CTA_INIT_COUNT
	.align		4
        /*0014*/ 	.byte	0x02, 0x4a
	.zero		1
	.zero		1


	//----- nvinfo : EIATTR_EXIT_INSTR_OFFSETS
	.align		4
        /*0018*/ 	.byte	0x04, 0x1c
        /*001a*/ 	.short	(.L_16 - .L_15)


	//   ....[0]....
.L_15:
        /*001c*/ 	.word	0x00000010


	//----- nvinfo : EIATTR_SW_WAR
	.align		4
.L_16:
        /*0020*/ 	.byte	0x04, 0x36
        /*0022*/ 	.short	(.L_18 - .L_17)
.L_17:
        /*0024*/ 	.word	0x00000008
.L_18:


//--------------------- .nv.info._Z16InitializeForcesv --------------------------
	.section	.nv.info._Z16InitializeForcesv,"",@"SHT_CUDA_INFO"
	.sectionflags	@""
	.align	4


	//----- nvinfo : EIATTR_CUDA_API_VERSION
	.align		4
        /*0000*/ 	.byte	0x04, 0x37
        /*0002*/ 	.short	(.L_20 - .L_19)
.L_19:
        /*0004*/ 	.word	0x00000082


	//----- nvinfo : EIATTR_SPARSE_MMA_MASK
	.align		4
.L_20:
        /*0008*/ 	.byte	0x03, 0x50
        /*000a*/ 	.short	0x0000


	//----- nvinfo : EIATTR_MAXREG_COUNT
	.align		4
        /*000c*/ 	.byte	0x03, 0x1b
        /*000e*/ 	.short	0x00ff


	//----- nvinfo : EIATTR_MERCURY_ISA_VERSION
	.align		4
        /*0010*/ 	.byte	0x03, 0x5f
        /*0012*/ 	.short	0x0101


	//----- nvinfo : EIATTR_VRC_CTA_INIT_COUNT
	.align		4
        /*0014*/ 	.byte	0x02, 0x4a
	.zero		1
	.zero		1


	//----- nvinfo : EIATTR_EXIT_INSTR_OFFSETS
	.align		4
        /*0018*/ 	.byte	0x04, 0x1c
        /*001a*/ 	.short	(.L_22 - .L_21)


	//   ....[0]....
.L_21:
        /*001c*/ 	.word	0x00000010


	//----- nvinfo : EIATTR_SW_WAR
	.align		4
.L_22:
        /*0020*/ 	.byte	0x04, 0x36
        /*0022*/ 	.short	(.L_24 - .L_23)
.L_23:
        /*0024*/ 	.word	0x00000008
.L_24:


//--------------------- .nv.callgraph             --------------------------
	.section	.nv.callgraph,"",@"SHT_CUDA_CALLGRAPH"
	.align	4
	.sectionentsize	8
	.align		4
        /*0000*/ 	.word	0x00000000
	.align		4
        /*0004*/ 	.word	0xffffffff
	.align		4
        /*0008*/ 	.word	0x00000000
	.align		4
        /*000c*/ 	.word	0xfffffffe
	.align		4
        /*0010*/ 	.word	0x00000000
	.align		4
        /*0014*/ 	.word	0xfffffffd
	.align		4
        /*0018*/ 	.word	0x00000000
	.align		4
        /*001c*/ 	.word	0xfffffffc


//--------------------- .nv.constant3             --------------------------
	.section	.nv.constant3,"a",@progbits
	.align	8
.nv.constant3:
	.type		cSh,@object
	.size		cSh,(.L_0 - cSh)
cSh:
	.zero		88
.L_0:


//--------------------- .text._Z17ParticleSimulatorv --------------------------
	.section	.text._Z17ParticleSimulatorv,"ax",@progbits
	.align	128
        .global         _Z17ParticleSimulatorv
        .type           _Z17ParticleSimulatorv,@function
        .size           _Z17ParticleSimulatorv,(.L_x_2 - _Z17ParticleSimulatorv)
        .other          _Z17ParticleSimulatorv,@"STO_CUDA_ENTRY STV_DEFAULT"
_Z17ParticleSimulatorv:
.text._Z17ParticleSimulatorv:
[----:B------:R-:W-:Y:S01]  /*0000*/  LDC R1, c[0x0][0x37c] ;  /* 0x0000df00ff017b82 */ /* 0x000fe20000000800 */
[----:B------:R-:W-:Y:S05]  /*0010*/  EXIT ;  /* 0x000000000000794d */ /* 0x000fea0003800000 */
.L_x_0:
[----:B------:R-:W-:-:S00]  /*0020*/  BRA `(.L_x_0) ;  /* 0xfffffffc00fc7947 */ /* 0x000fc0000383ffff */
[----:B------:R-:W-:-:S00]  /*0030*/  NOP ;  /* 0x0000000000007918 */ /* 0x000fc00000000000 */
        /* <DEDUP_REMOVED lines=12> */
.L_x_2:


//--------------------- .text._Z16InitializeForcesv --------------------------
	.section	.text._Z16InitializeForcesv,"ax",@progbits
	.align	128
        .global         _Z16InitializeForcesv
        .type           _Z16InitializeForcesv,@function
        .size           _Z16InitializeForcesv,(.L_x_3 - _Z16InitializeForcesv)
        .other          _Z16InitializeForcesv,@"STO_CUDA_ENTRY STV_DEFAULT"
_Z16InitializeForcesv:
.text._Z16InitializeForcesv:
[----:B------:R-:W-:Y:S01]  /*0000*/  LDC R1, c[0x0][0x37c] ;  /* 0x0000df00ff017b82 */ /* 0x000fe20000000800 */
[----:B------:R-:W-:Y:S05]  /*0010*/  EXIT ;  /* 0x000000000000794d */ /* 0x000fea0003800000 */
.L_x_1:
        /* <DEDUP_REMOVED lines=14> */
.L_x_3:


//--------------------- .nv.shared.reserved.0     --------------------------
	.section	.nv.shared.reserved.0,"aw",@nobits
	.weak		__nv_reservedSMEM_offset_0_alias
	.size		__nv_reservedSMEM_offset_0_alias, 0, 64
	.other		__nv_reservedSMEM_offset_0_alias,@"STO_CUDA_RESERVED_SHARED STV_DEFAULT"
__nv_reservedSMEM_offset_0_alias:
	.zero		0
	.zero		64


//--------------------- .nv.constant0._Z17ParticleSimulatorv --------------------------
	.section	.nv.constant0._Z17ParticleSimulatorv,"a",@progbits
	.sectionflags	@""
	.align	4
.nv.constant0._Z17ParticleSimulatorv:
	.zero		896


//--------------------- .nv.constant0._Z16InitializeForcesv --------------------------
	.section	.nv.constant0._Z16InitializeForcesv,"a",@progbits
	.sectionflags	@""
	.align	4
.nv.constant0._Z16InitializeForcesv:
	.zero		896


//--------------------- SYMBOLS --------------------------

	.type		.nv.reservedSmem.offset0,@object
	.size		.nv.reservedSmem.offset0,0x4
